//
// Generated by NVIDIA NVVM Compiler
//
// Compiler Build ID: CL-36424714
// Cuda compilation tools, release 13.0, V13.0.88
// Based on NVVM 20.0.0
//

.version 9.0
.target sm_100
.address_size 64

	// .globl	_Z16transpose_kernelPKfPfmm

.visible .entry _Z16transpose_kernelPKfPfmm(
	.param .u64 .ptr .align 1 _Z16transpose_kernelPKfPfmm_param_0,
	.param .u64 .ptr .align 1 _Z16transpose_kernelPKfPfmm_param_1,
	.param .u64 _Z16transpose_kernelPKfPfmm_param_2,
	.param .u64 _Z16transpose_kernelPKfPfmm_param_3
)
{
	.reg .pred 	%p<4>;
	.reg .b32 	%r<9>;
	.reg .b32 	%f<2>;
	.reg .b64 	%rd<15>;

	ld.param.u64 	%rd3, [_Z16transpose_kernelPKfPfmm_param_0];
	ld.param.u64 	%rd4, [_Z16transpose_kernelPKfPfmm_param_1];
	ld.param.u64 	%rd5, [_Z16transpose_kernelPKfPfmm_param_2];
	ld.param.u64 	%rd6, [_Z16transpose_kernelPKfPfmm_param_3];
	mov.u32 	%r1, %ctaid.y;
	mov.u32 	%r2, %ntid.y;
	mov.u32 	%r3, %tid.y;
	mad.lo.s32 	%r4, %r1, %r2, %r3;
	cvt.u64.u32 	%rd1, %r4;
	mov.u32 	%r5, %ctaid.x;
	mov.u32 	%r6, %ntid.x;
	mov.u32 	%r7, %tid.x;
	mad.lo.s32 	%r8, %r5, %r6, %r7;
	cvt.u64.u32 	%rd2, %r8;
	setp.le.u64 	%p1, %rd5, %rd1;
	setp.le.u64 	%p2, %rd6, %rd2;
	or.pred  	%p3, %p1, %p2;
	@%p3 bra 	$L__BB0_2;
	cvta.to.global.u64 	%rd7, %rd3;
	cvta.to.global.u64 	%rd8, %rd4;
	mad.lo.s64 	%rd9, %rd6, %rd1, %rd2;
	shl.b64 	%rd10, %rd9, 2;
	add.s64 	%rd11, %rd7, %rd10;
	ld.global.f32 	%f1, [%rd11];
	mad.lo.s64 	%rd12, %rd5, %rd2, %rd1;
	shl.b64 	%rd13, %rd12, 2;
	add.s64 	%rd14, %rd8, %rd13;
	st.global.f32 	[%rd14], %f1;
$L__BB0_2:
	ret;

}


// ===== COMPILED SASS (sm_100) =====

	.target	sm_100

	.elftype	@"ET_EXEC"


//--------------------- .note.nv.tkinfo           --------------------------
	.section	.note.nv.tkinfo,"",@"SHT_NOTE"
	.sectionflags	@"SHF_NOTE_NV_TKINFO"
	.tkinfo
        /*0018*/ 	.word	0x00000002
        /*0030*/ 	.string	""
        /*0030*/ 	.string	"ptxas"
        /*0030*/ 	.string	"Cuda compilation tools, release 13.0, V13.0.88"
        /*0030*/ 	.string	"Build cuda_13.0.r13.0/compiler.36424714_0"
        /*0030*/ 	.string	"-arch sm_100 -m 64 "



//--------------------- .note.nv.cuinfo           --------------------------
	.section	.note.nv.cuinfo,"",@"SHT_NOTE"
	.sectionflags	@"SHF_NOTE_NV_CUINFO"
        /*0018*/ 	.short	0x0002
        /*001a*/ 	.short	0x0064
        /*001c*/ 	.short	0x0082
	.zero		2


//--------------------- .nv.info                  --------------------------
	.section	.nv.info,"",@"SHT_CUDA_INFO"
	.align	4


	//----- nvinfo : EIATTR_REGCOUNT
	.align		4
        /*0000*/ 	.byte	0x04, 0x2f
        /*0002*/ 	.short	(.L_1 - .L_0)
	.align		4
.L_0:
        /*0004*/ 	.word	index@(_Z16transpose_kernelPKfPfmm)
        /*0008*/ 	.word	0x0000000c


	//----- nvinfo : EIATTR_FRAME_SIZE
	.align		4
.L_1:
        /*000c*/ 	.byte	0x04, 0x11
        /*000e*/ 	.short	(.L_3 - .L_2)
	.align		4
.L_2:
        /*0010*/ 	.word	index@(_Z16transpose_kernelPKfPfmm)
        /*0014*/ 	.word	0x00000000


	//----- nvinfo : EIATTR_MIN_STACK_SIZE
	.align		4
.L_3:
        /*0018*/ 	.byte	0x04, 0x12
        /*001a*/ 	.short	(.L_5 - .L_4)
	.align		4
.L_4:
        /*001c*/ 	.word	index@(_Z16transpose_kernelPKfPfmm)
        /*0020*/ 	.word	0x00000000
.L_5:


//--------------------- .nv.compat                --------------------------
	.section	.nv.compat,"",@"SHT_CUDA_COMPAT_INFO"
	.align	4
        /*0000*/ 	.byte	0x02, 0x09, 0x00, 0x00, 0x02, 0x02, 0x01, 0x00, 0x02, 0x05, 0x05, 0x00, 0x03, 0x07, 0x01, 0x01
        /*0010*/ 	.byte	0x02, 0x03, 0x00, 0x00, 0x02, 0x06, 0x01, 0x00, 0x04, 0x0b, 0x08, 0x00, 0x09, 0x00, 0x00, 0x00
        /*0020*/ 	.byte	0x00, 0x00, 0x00, 0x00


//--------------------- .nv.info._Z16transpose_kernelPKfPfmm --------------------------
	.section	.nv.info._Z16transpose_kernelPKfPfmm,"",@"SHT_CUDA_INFO"
	.sectionflags	@""
	.align	4


	//----- nvinfo : EIATTR_CUDA_API_VERSION
	.align		4
        /*0000*/ 	.byte	0x04, 0x37
        /*0002*/ 	.short	(.L_7 - .L_6)
.L_6:
        /*0004*/ 	.word	0x00000082


	//----- nvinfo : EIATTR_KPARAM_INFO
	.align		4
.L_7:
        /*0008*/ 	.byte	0x04, 0x17
        /*000a*/ 	.short	(.L_9 - .L_8)
.L_8:
        /*000c*/ 	.word	0x00000000
        /*0010*/ 	.short	0x0003
        /*0012*/ 	.short	0x0018
        /*0014*/ 	.byte	0x00, 0xf0, 0x21, 0x00


	//----- nvinfo : EIATTR_KPARAM_INFO
	.align		4
.L_9:
        /*0018*/ 	.byte	0x04, 0x17
        /*001a*/ 	.short	(.L_11 - .L_10)
.L_10:
        /*001c*/ 	.word	0x00000000
        /*0020*/ 	.short	0x0002
        /*0022*/ 	.short	0x0010
        /*0024*/ 	.byte	0x00, 0xf0, 0x21, 0x00


	//----- nvinfo : EIATTR_KPARAM_INFO
	.align		4
.L_11:
        /*0028*/ 	.byte	0x04, 0x17
        /*002a*/ 	.short	(.L_13 - .L_12)
.L_12:
        /*002c*/ 	.word	0x00000000
        /*0030*/ 	.short	0x0001
        /*0032*/ 	.short	0x0008
        /*0034*/ 	.byte	0x00, 0xf5, 0x21, 0x00


	//----- nvinfo : EIATTR_KPARAM_INFO
	.align		4
.L_13:
        /*0038*/ 	.byte	0x04, 0x17
        /*003a*/ 	.short	(.L_15 - .L_14)
.L_14:
        /*003c*/ 	.word	0x00000000
        /*0040*/ 	.short	0x0000
        /*0042*/ 	.short	0x0000
        /*0044*/ 	.byte	0x00, 0xf5, 0x21, 0x00


	//----- nvinfo : EIATTR_SPARSE_MMA_MASK
	.align		4
.L_15:
        /*0048*/ 	.byte	0x03, 0x50
        /*004a*/ 	.short	0x0000


	//----- nvinfo : EIATTR_MAXREG_COUNT
	.align		4
        /*004c*/ 	.byte	0x03, 0x1b
        /*004e*/ 	.short	0x00ff


	//----- nvinfo : EIATTR_MERCURY_ISA_VERSION
	.align		4
        /*0050*/ 	.byte	0x03, 0x5f
        /*0052*/ 	.short	0x0101


	//----- nvinfo : EIATTR_VRC_CTA_INIT_COUNT
	.align		4
        /*0054*/ 	.byte	0x02, 0x4a
	.zero		1
	.zero		1


	//----- nvinfo : EIATTR_EXIT_INSTR_OFFSETS
	.align		4
        /*0058*/ 	.byte	0x04, 0x1c
        /*005a*/ 	.short	(.L_17 - .L_16)


	//   ....[0]....
.L_16:
        /*005c*/ 	.word	0x000000e0


	//   ....[1]....
        /*0060*/ 	.word	0x000001d0


	//----- nvinfo : EIATTR_CBANK_PARAM_SIZE
	.align		4
.L_17:
        /*0064*/ 	.byte	0x03, 0x19
        /*0066*/ 	.short	0x0020


	//----- nvinfo : EIATTR_PARAM_CBANK
	.align		4
        /*0068*/ 	.byte	0x04, 0x0a
        /*006a*/ 	.short	(.L_19 - .L_18)
	.align		4
.L_18:
        /*006c*/ 	.word	index@(.nv.constant0._Z16transpose_kernelPKfPfmm)
        /*0070*/ 	.short	0x0380
        /*0072*/ 	.short	0x0020


	//----- nvinfo : EIATTR_SW_WAR
	.align		4
.L_19:
        /*0074*/ 	.byte	0x04, 0x36
        /*0076*/ 	.short	(.L_21 - .L_20)
.L_20:
        /*0078*/ 	.word	0x00000008
.L_21:


//--------------------- .nv.callgraph             --------------------------
	.section	.nv.callgraph,"",@"SHT_CUDA_CALLGRAPH"
	.align	4
	.sectionentsize	8
	.align		4
        /*0000*/ 	.word	0x00000000
	.align		4
        /*0004*/ 	.word	0xffffffff
	.align		4
        /*0008*/ 	.word	0x00000000
	.align		4
        /*000c*/ 	.word	0xfffffffe
	.align		4
        /*0010*/ 	.word	0x00000000
	.align		4
        /*0014*/ 	.word	0xfffffffd
	.align		4
        /*0018*/ 	.word	0x00000000
	.align		4
        /*001c*/ 	.word	0xfffffffc


//--------------------- .text._Z16transpose_kernelPKfPfmm --------------------------
	.section	.text._Z16transpose_kernelPKfPfmm,"ax",@progbits
	.align	128
        .global         _Z16transpose_kernelPKfPfmm
        .type           _Z16transpose_kernelPKfPfmm,@function
        .size           _Z16transpose_kernelPKfPfmm,(.L_x_1 - _Z16transpose_kernelPKfPfmm)
        .other          _Z16transpose_kernelPKfPfmm,@"STO_CUDA_ENTRY STV_DEFAULT"
_Z16transpose_kernelPKfPfmm:
.text._Z16transpose_kernelPKfPfmm:
[----:B------:R-:W-:Y:S01]  /*0000*/  LDC R1, c[0x0][0x37c] ;  /* 0x0000df00ff017b82 */ /* 0x000fe20000000800 */
[----:B------:R-:W0:Y:S07]  /*0010*/  S2R R5, SR_TID.X ;  /* 0x0000000000057919 */ /* 0x000e2e0000002100 */
[----:B------:R-:W1:Y:S01]  /*0020*/  LDC R8, c[0x0][0x364] ;  /* 0x0000d900ff087b82 */ /* 0x000e620000000800 */
[----:B------:R-:W2:Y:S01]  /*0030*/  LDCU.128 UR8, c[0x0][0x390] ;  /* 0x00007200ff0877ac */ /* 0x000ea20008000c00 */
[----:B------:R-:W1:Y:S06]  /*0040*/  S2R R9, SR_TID.Y ;  /* 0x0000000000097919 */ /* 0x000e6c0000002200 */
[----:B------:R-:W0:Y:S08]  /*0050*/  S2UR UR5, SR_CTAID.X ;  /* 0x00000000000579c3 */ /* 0x000e300000002500 */
[----:B------:R-:W0:Y:S08]  /*0060*/  LDC R4, c[0x0][0x360] ;  /* 0x0000d800ff047b82 */ /* 0x000e300000000800 */
[----:B------:R-:W1:Y:S01]  /*0070*/  S2UR UR4, SR_CTAID.Y ;  /* 0x00000000000479c3 */ /* 0x000e620000002600 */
[----:B0-----:R-:W-:-:S05]  /*0080*/  IMAD R4, R4, UR5, R5 ;  /* 0x0000000504047c24 */ /* 0x001fca000f8e0205 */
[----:B--2---:R-:W-:Y:S01]  /*0090*/  ISETP.GE.U32.AND P1, PT, R4, UR10, PT ;  /* 0x0000000a04007c0c */ /* 0x004fe2000bf26070 */
[----:B-1----:R-:W-:-:S03]  /*00a0*/  IMAD R8, R8, UR4, R9 ;  /* 0x0000000408087c24 */ /* 0x002fc6000f8e0209 */
[----:B------:R-:W-:Y:S02]  /*00b0*/  ISETP.GE.U32.AND.EX P1, PT, RZ, UR11, PT, P1 ;  /* 0x0000000bff007c0c */ /* 0x000fe4000bf26110 */
[----:B------:R-:W-:-:S04]  /*00c0*/  ISETP.GE.U32.AND P0, PT, R8, UR8, PT ;  /* 0x0000000808007c0c */ /* 0x000fc8000bf06070 */
[----:B------:R-:W-:-:S13]  /*00d0*/  ISETP.GE.U32.OR.EX P0, PT, RZ, UR9, P1, P0 ;  /* 0x00000009ff007c0c */ /* 0x000fda0008f06500 */
[----:B------:R-:W-:Y:S05]  /*00e0*/  @P0 EXIT ;  /* 0x000000000000094d */ /* 0x000fea0003800000 */
[----:B------:R-:W0:Y:S01]  /*00f0*/  LDCU.128 UR12, c[0x0][0x380] ;  /* 0x00007000ff0c77ac */ /* 0x000e220008000c00 */
[----:B------:R-:W-:Y:S01]  /*0100*/  IMAD.MOV.U32 R5, RZ, RZ, RZ ;  /* 0x000000ffff057224 */ /* 0x000fe200078e00ff */
[----:B------:R-:W1:Y:S01]  /*0110*/  LDCU.64 UR4, c[0x0][0x358] ;  /* 0x00006b00ff0477ac */ /* 0x000e620008000a00 */
[----:B------:R-:W-:-:S04]  /*0120*/  IMAD.WIDE.U32 R2, R8, UR10, R4 ;  /* 0x0000000a08027c25 */ /* 0x000fc8000f8e0004 */
[----:B------:R-:W-:Y:S01]  /*0130*/  IMAD R3, R8, UR11, R3 ;  /* 0x0000000b08037c24 */ /* 0x000fe2000f8e0203 */
[----:B0-----:R-:W-:-:S04]  /*0140*/  LEA R6, P0, R2, UR12, 0x2 ;  /* 0x0000000c02067c11 */ /* 0x001fc8000f8010ff */
[----:B------:R-:W-:-:S06]  /*0150*/  LEA.HI.X R7, R2, UR13, R3, 0x2, P0 ;  /* 0x0000000d02077c11 */ /* 0x000fcc00080f1403 */
[----:B-1----:R-:W2:Y:S01]  /*0160*/  LDG.E R7, desc[UR4][R6.64] ;  /* 0x0000000406077981 */ /* 0x002ea2000c1e1900 */
[----:B------:R-:W-:Y:S02]  /*0170*/  IMAD.MOV.U32 R9, RZ, RZ, RZ ;  /* 0x000000ffff097224 */ /* 0x000fe400078e00ff */
[----:B------:R-:W-:-:S04]  /*0180*/  IMAD.WIDE.U32 R2, R4, UR8, R8 ;  /* 0x0000000804027c25 */ /* 0x000fc8000f8e0008 */
[----:B------:R-:W-:Y:S01]  /*0190*/  IMAD R5, R4, UR9, R3 ;  /* 0x0000000904057c24 */ /* 0x000fe2000f8e0203 */
[----:B------:R-:W-:-:S04]  /*01a0*/  LEA R4, P0, R2, UR14, 0x2 ;  /* 0x0000000e02047c11 */ /* 0x000fc8000f8010ff */
[----:B------:R-:W-:-:S05]  /*01b0*/  LEA.HI.X R5, R2, UR15, R5, 0x2, P0 ;  /* 0x0000000f02057c11 */ /* 0x000fca00080f1405 */
[----:B--2---:R-:W-:Y:S01]  /*01c0*/  STG.E desc[UR4][R4.64], R7 ;  /* 0x0000000704007986 */ /* 0x004fe2000c101904 */
[----:B------:R-:W-:Y:S05]  /*01d0*/  EXIT ;  /* 0x000000000000794d */ /* 0x000fea0003800000 */
.L_x_0:
[----:B------:R-:W-:-:S00]  /*01e0*/  BRA `(.L_x_0) ;  /* 0xfffffffc00fc7947 */ /* 0x000fc0000383ffff */
[----:B------:R-:W-:-:S00]  /*01f0*/  NOP ;  /* 0x0000000000007918 */ /* 0x000fc00000000000 */
        /* <DEDUP_REMOVED lines=8> */
.L_x_1:


//--------------------- .nv.shared.reserved.0     --------------------------
	.section	.nv.shared.reserved.0,"aw",@nobits
	.weak		__nv_reservedSMEM_offset_0_alias
	.size		__nv_reservedSMEM_offset_0_alias, 0, 64
	.other		__nv_reservedSMEM_offset_0_alias,@"STO_CUDA_RESERVED_SHARED STV_DEFAULT"
__nv_reservedSMEM_offset_0_alias:
	.zero		0
	.zero		64


//--------------------- .nv.constant0._Z16transpose_kernelPKfPfmm --------------------------
	.section	.nv.constant0._Z16transpose_kernelPKfPfmm,"a",@progbits
	.sectionflags	@""
	.align	4
.nv.constant0._Z16transpose_kernelPKfPfmm:
	.zero		928


//--------------------- SYMBOLS --------------------------

	.type		.nv.reservedSmem.offset0,@object
	.size		.nv.reservedSmem.offset0,0x4
